	.headerflags	@"EF_CUDA_TEXMODE_UNIFIED EF_CUDA_64BIT_ADDRESS EF_CUDA_ACCELERATORS EF_CUDA_SM90 EF_CUDA_VIRTUAL_SM(EF_CUDA_SM90)"
	.elftype	@"ET_EXEC"


//--------------------- .nv.info                  --------------------------
	.section	.nv.info,"",@"SHT_CUDA_INFO"
	.align	4


	//----- nvinfo : EIATTR_REGCOUNT
	.align		4
        /*0000*/ 	.byte	0x04, 0x2f
        /*0002*/ 	.short	(.L_2 - .L_1)
	.align		4
.L_1:
        /*0004*/ 	.word	index@(triton_)
        /*0008*/ 	.word	0x00000020


	//----- nvinfo : EIATTR_MIN_STACK_SIZE
	.align		4
.L_2:
        /*000c*/ 	.byte	0x04, 0x12
        /*000e*/ 	.short	(.L_4 - .L_3)
	.align		4
.L_3:
        /*0010*/ 	.word	index@(triton_)
        /*0014*/ 	.word	0x00000000


	//----- nvinfo : EIATTR_FRAME_SIZE
	.align		4
.L_4:
        /*0018*/ 	.byte	0x04, 0x11
        /*001a*/ 	.short	(.L_6 - .L_5)
	.align		4
.L_5:
        /*001c*/ 	.word	index@(triton_)
        /*0020*/ 	.word	0x00000000


	//----- nvinfo : EIATTR_MIN_STACK_SIZE
	.align		4
.L_6:
        /*0024*/ 	.byte	0x04, 0x12
        /*0026*/ 	.short	(.L_8 - .L_7)
	.align		4
.L_7:
        /*0028*/ 	.word	index@(triton_)
        /*002c*/ 	.word	0x00000000
.L_8:


//--------------------- .nv.info.triton_          --------------------------
	.section	.nv.info.triton_,"",@"SHT_CUDA_INFO"
	.sectionflags	@""
	.align	4


	//----- nvinfo : EIATTR_CUDA_API_VERSION
	.align		4
        /*0000*/ 	.byte	0x04, 0x37
        /*0002*/ 	.short	(.L_10 - .L_9)
.L_9:
        /*0004*/ 	.word	0x0000007c


	//----- nvinfo : EIATTR_KPARAM_INFO
	.align		4
.L_10:
        /*0008*/ 	.byte	0x04, 0x17
        /*000a*/ 	.short	(.L_12 - .L_11)
.L_11:
        /*000c*/ 	.word	0x00000000
        /*0010*/ 	.short	0x0007
        /*0012*/ 	.short	0x002c
        /*0014*/ 	.byte	0x00, 0xf0, 0x11, 0x00


	//----- nvinfo : EIATTR_KPARAM_INFO
	.align		4
.L_12:
        /*0018*/ 	.byte	0x04, 0x17
        /*001a*/ 	.short	(.L_14 - .L_13)
.L_13:
        /*001c*/ 	.word	0x00000000
        /*0020*/ 	.short	0x0006
        /*0022*/ 	.short	0x0028
        /*0024*/ 	.byte	0x00, 0xf0, 0x11, 0x00


	//----- nvinfo : EIATTR_KPARAM_INFO
	.align		4
.L_14:
        /*0028*/ 	.byte	0x04, 0x17
        /*002a*/ 	.short	(.L_16 - .L_15)
.L_15:
        /*002c*/ 	.word	0x00000000
        /*0030*/ 	.short	0x0005
        /*0032*/ 	.short	0x0024
        /*0034*/ 	.byte	0x00, 0xf0, 0x11, 0x00


	//----- nvinfo : EIATTR_KPARAM_INFO
	.align		4
.L_16:
        /*0038*/ 	.byte	0x04, 0x17
        /*003a*/ 	.short	(.L_18 - .L_17)
.L_17:
        /*003c*/ 	.word	0x00000000
        /*0040*/ 	.short	0x0004
        /*0042*/ 	.short	0x0020
        /*0044*/ 	.byte	0x00, 0xf0, 0x11, 0x00


	//----- nvinfo : EIATTR_KPARAM_INFO
	.align		4
.L_18:
        /*0048*/ 	.byte	0x04, 0x17
        /*004a*/ 	.short	(.L_20 - .L_19)
.L_19:
        /*004c*/ 	.word	0x00000000
        /*0050*/ 	.short	0x0003
        /*0052*/ 	.short	0x0018
        /*0054*/ 	.byte	0x00, 0xf0, 0x21, 0x00


	//----- nvinfo : EIATTR_KPARAM_INFO
	.align		4
.L_20:
        /*0058*/ 	.byte	0x04, 0x17
        /*005a*/ 	.short	(.L_22 - .L_21)
.L_21:
        /*005c*/ 	.word	0x00000000
        /*0060*/ 	.short	0x0002
        /*0062*/ 	.short	0x0010
        /*0064*/ 	.byte	0x00, 0xf0, 0x21, 0x00


	//----- nvinfo : EIATTR_KPARAM_INFO
	.align		4
.L_22:
        /*0068*/ 	.byte	0x04, 0x17
        /*006a*/ 	.short	(.L_24 - .L_23)
.L_23:
        /*006c*/ 	.word	0x00000000
        /*0070*/ 	.short	0x0001
        /*0072*/ 	.short	0x0008
        /*0074*/ 	.byte	0x00, 0xf0, 0x21, 0x00


	//----- nvinfo : EIATTR_KPARAM_INFO
	.align		4
.L_24:
        /*0078*/ 	.byte	0x04, 0x17
        /*007a*/ 	.short	(.L_26 - .L_25)
.L_25:
        /*007c*/ 	.word	0x00000000
        /*0080*/ 	.short	0x0000
        /*0082*/ 	.short	0x0000
        /*0084*/ 	.byte	0x00, 0xf0, 0x21, 0x00


	//----- nvinfo : EIATTR_SPARSE_MMA_MASK
	.align		4
.L_26:
        /*0088*/ 	.byte	0x03, 0x50
        /*008a*/ 	.short	0x0000


	//----- nvinfo : EIATTR_MAXREG_COUNT
	.align		4
        /*008c*/ 	.byte	0x03, 0x1b
        /*008e*/ 	.short	0x00ff


	//----- nvinfo : EIATTR_COOP_GROUP_MASK_REGIDS
	.align		4
        /*0090*/ 	.byte	0x04, 0x29
        /*0092*/ 	.short	(.L_28 - .L_27)


	//   ....[0]....
.L_27:
        /*0094*/ 	.word	0xffffffff


	//   ....[1]....
        /*0098*/ 	.word	0xffffffff


	//   ....[2]....
        /*009c*/ 	.word	0xffffffff


	//----- nvinfo : EIATTR_COOP_GROUP_INSTR_OFFSETS
	.align		4
.L_28:
        /*00a0*/ 	.byte	0x04, 0x28
        /*00a2*/ 	.short	(.L_30 - .L_29)


	//   ....[0]....
.L_29:
        /*00a4*/ 	.word	0x00000b70


	//   ....[1]....
        /*00a8*/ 	.word	0x00000d40


	//   ....[2]....
        /*00ac*/ 	.word	0x00000d70


	//----- nvinfo : EIATTR_EXIT_INSTR_OFFSETS
	.align		4
.L_30:
        /*00b0*/ 	.byte	0x04, 0x1c
        /*00b2*/ 	.short	(.L_32 - .L_31)


	//   ....[0]....
.L_31:
        /*00b4*/ 	.word	0x00001430


	//----- nvinfo : EIATTR_MAX_THREADS
	.align		4
.L_32:
        /*00b8*/ 	.byte	0x04, 0x05
        /*00ba*/ 	.short	(.L_34 - .L_33)
.L_33:
        /*00bc*/ 	.word	0x00000080
        /*00c0*/ 	.word	0x00000001
        /*00c4*/ 	.word	0x00000001


	//----- nvinfo : EIATTR_CBANK_PARAM_SIZE
	.align		4
.L_34:
        /*00c8*/ 	.byte	0x03, 0x19
        /*00ca*/ 	.short	0x0030


	//----- nvinfo : EIATTR_PARAM_CBANK
	.align		4
        /*00cc*/ 	.byte	0x04, 0x0a
        /*00ce*/ 	.short	(.L_36 - .L_35)
	.align		4
.L_35:
        /*00d0*/ 	.word	index@(.nv.constant0.triton_)
        /*00d4*/ 	.short	0x0210
        /*00d6*/ 	.short	0x0030


	//----- nvinfo : EIATTR_SW_WAR
	.align		4
.L_36:
        /*00d8*/ 	.byte	0x04, 0x36
        /*00da*/ 	.short	(.L_38 - .L_37)
.L_37:
        /*00dc*/ 	.word	0x00000008
.L_38:


//--------------------- .nv.callgraph             --------------------------
	.section	.nv.callgraph,"",@"SHT_CUDA_CALLGRAPH"
	.align	4
	.sectionentsize	8
	.align		4
        /*0000*/ 	.word	0x00000000
	.align		4
        /*0004*/ 	.word	0xffffffff
	.align		4
        /*0008*/ 	.word	0x00000000
	.align		4
        /*000c*/ 	.word	0xfffffffe
	.align		4
        /*0010*/ 	.word	0x00000000
	.align		4
        /*0014*/ 	.word	0xfffffffd
	.align		4
        /*0018*/ 	.word	0x00000000
	.align		4
        /*001c*/ 	.word	0xfffffffc


//--------------------- .nv.constant4             --------------------------
	.section	.nv.constant4,"a",@progbits
	.align	8
	.align		8
.nv.constant4:
        /*0000*/ 	.dword	_$_str


//--------------------- .text.triton_             --------------------------
	.section	.text.triton_,"ax",@progbits
	.align	128
        .global         triton_
        .type           triton_,@function
        .size           triton_,(.L_x_3 - triton_)
        .other          triton_,@"STO_CUDA_ENTRY STV_DEFAULT"
triton_:
.text.triton_:
[----:B------:R-:W0:Y:S02]  /*0000*/  LDC R1, c[0x0][0x28] ;  /* 0x00000a00ff017b82 */ /* 0x000e240000000800 */
[----:B------:R-:W1:Y:S01]  /*0010*/  S2R R4, SR_TID.X ;  /* 0x0000000000047919 */ /* 0x000e620000002100 */
[----:B------:R-:W2:Y:S01]  /*0020*/  LDC.64 R2, c[0x0][0x218] ;  /* 0x00008600ff027b82 */ /* 0x000ea20000000a00 */
[----:B------:R-:W-:Y:S01]  /*0030*/  ULDC UR4, c[0x0][0x230] ;  /* 0x00008c0000047ab9 */ /* 0x000fe20000000800 */
[----:B------:R-:W-:Y:S01]  /*0040*/  ULDC UR6, c[0x0][0x238] ;  /* 0x00008e0000067ab9 */ /* 0x000fe20000000800 */
[----:B------:R-:W3:Y:S01]  /*0050*/  S2R R6, SR_CTAID.X ;  /* 0x0000000000067919 */ /* 0x000ee20000002500 */
[----:B------:R-:W-:Y:S02]  /*0060*/  CS2R R10, SRZ ;  /* 0x00000000000a7805 */ /* 0x000fe4000001ff00 */
[----:B-1----:R-:W-:Y:S01]  /*0070*/  SHF.R.U32.HI R5, RZ, 0x1, R4 ;  /* 0x00000001ff057819 */ /* 0x002fe20000011604 */
[----:B------:R-:W-:Y:S01]  /*0080*/  IMAD.SHL.U32 R4, R4, 0x4, RZ ;  /* 0x0000000404047824 */ /* 0x000fe200078e00ff */
[----:B---3--:R-:W-:Y:S02]  /*0090*/  SHF.L.U32 R0, R6, 0x6, RZ ;  /* 0x0000000606007819 */ /* 0x008fe400000006ff */
[----:B------:R-:W-:-:S02]  /*00a0*/  SGXT.U32 R5, R5, 0x6 ;  /* 0x000000060505781a */ /* 0x000fc40000000000 */
[----:B------:R-:W-:Y:S02]  /*00b0*/  LOP3.LUT R7, R4, 0x4, RZ, 0xc0, !PT ;  /* 0x0000000404077812 */ /* 0x000fe400078ec0ff */
[----:B------:R-:W-:-:S04]  /*00c0*/  LOP3.LUT R0, R0, R5, RZ, 0xfc, !PT ;  /* 0x0000000500007212 */ /* 0x000fc800078efcff */
[C---:B------:R-:W-:Y:S01]  /*00d0*/  ISETP.GE.AND P0, PT, R0.reuse, UR4, PT ;  /* 0x0000000400007c0c */ /* 0x040fe2000bf06270 */
[C---:B------:R-:W-:Y:S01]  /*00e0*/  IMAD R9, R0.reuse, 0xc00, R7 ;  /* 0x00000c0000097824 */ /* 0x040fe200078e0207 */
[C---:B------:R-:W-:Y:S02]  /*00f0*/  ISETP.GE.AND P1, PT, R0.reuse, UR6, PT ;  /* 0x0000000600007c0c */ /* 0x040fe4000bf26270 */
[C---:B------:R-:W-:Y:S01]  /*0100*/  ISETP.LT.AND P2, PT, R0.reuse, UR6, !P0 ;  /* 0x0000000600007c0c */ /* 0x040fe2000c741270 */
[----:B--2---:R-:W-:Y:S01]  /*0110*/  IMAD.WIDE R2, R9, 0x2, R2 ;  /* 0x0000000209027825 */ /* 0x004fe200078e0202 */
[----:B------:R-:W-:Y:S02]  /*0120*/  ISETP.GE.AND P3, PT, R0, UR4, !P1 ;  /* 0x0000000400007c0c */ /* 0x000fe4000cf66270 */
[----:B------:R-:W-:Y:S01]  /*0130*/  CS2R R8, SRZ ;  /* 0x0000000000087805 */ /* 0x000fe2000001ff00 */
[----:B------:R-:W-:-:S08]  /*0140*/  ULDC.64 UR4, c[0x0][0x208] ;  /* 0x0000820000047ab9 */ /* 0x000fd00000000a00 */
[----:B------:R-:W2:Y:S04]  /*0150*/  @P2 LDG.E.EL.64 R8, desc[UR4][R2.64] ;  /* 0x0000000402082981 */ /* 0x000ea8000c2e1b00 */
[----:B------:R-:W3:Y:S01]  /*0160*/  @P3 LDG.E.EL.64 R10, desc[UR4][R2.64] ;  /* 0x00000004020a3981 */ /* 0x000ee2000c2e1b00 */
[----:B------:R-:W-:Y:S01]  /*0170*/  LEA R6, R6, R5, 0x6 ;  /* 0x0000000506067211 */ /* 0x000fe200078e30ff */
[----:B------:R-:W-:Y:S01]  /*0180*/  IMAD.MOV.U32 R12, RZ, RZ, RZ ;  /* 0x000000ffff0c7224 */ /* 0x000fe200078e00ff */
[----:B------:R-:W-:-:S03]  /*0190*/  ISETP.LT.AND P4, PT, R0, UR6, PT ;  /* 0x0000000600007c0c */ /* 0x000fc6000bf81270 */
[----:B------:R-:W-:Y:S01]  /*01a0*/  IMAD R0, R6, 0xc00, R7 ;  /* 0x00000c0006007824 */ /* 0x000fe200078e0207 */
[----:B------:R-:W-:-:S04]  /*01b0*/  SEL R13, RZ, 0x3f800000, !P4 ;  /* 0x3f800000ff0d7807 */ /* 0x000fc80006000000 */
[----:B------:R-:W-:Y:S01]  /*01c0*/  MOV R18, R13 ;  /* 0x0000000d00127202 */ /* 0x000fe20000000f00 */
[----:B------:R-:W-:Y:S01]  /*01d0*/  IMAD.MOV.U32 R17, RZ, RZ, R13 ;  /* 0x000000ffff117224 */ /* 0x000fe200078e000d */
[----:B------:R-:W-:Y:S02]  /*01e0*/  MOV R15, R13 ;  /* 0x0000000d000f7202 */ /* 0x000fe40000000f00 */
[----:B--2---:R-:W-:Y:S02]  /*01f0*/  SEL R8, R8, RZ, P2 ;  /* 0x000000ff08087207 */ /* 0x004fe40001000000 */
[----:B------:R-:W-:Y:S02]  /*0200*/  SEL R9, R9, RZ, P2 ;  /* 0x000000ff09097207 */ /* 0x000fe40001000000 */
[----:B---3--:R-:W-:Y:S01]  /*0210*/  SEL R10, R10, RZ, P3 ;  /* 0x000000ff0a0a7207 */ /* 0x008fe20001800000 */
[----:B------:R-:W-:Y:S01]  /*0220*/  IMAD.U32 R16, R8, 0x10000, RZ ;  /* 0x0001000008107824 */ /* 0x000fe200078e00ff */
[----:B------:R-:W-:-:S02]  /*0230*/  SEL R11, R11, RZ, P3 ;  /* 0x000000ff0b0b7207 */ /* 0x000fc40001800000 */
[----:B------:R-:W-:Y:S01]  /*0240*/  PRMT R4, R8, 0x7632, R4 ;  /* 0x0000763208047816 */ /* 0x000fe20000000004 */
[C---:B------:R-:W-:Y:S01]  /*0250*/  @P0 IMAD.U32 R16, R10.reuse, 0x10000, RZ ;  /* 0x000100000a100824 */ /* 0x040fe200078e00ff */
[----:B------:R-:W-:Y:S02]  /*0260*/  PRMT R2, R10, 0x7632, R2 ;  /* 0x000076320a027816 */ /* 0x000fe40000000002 */
[----:B------:R-:W-:Y:S01]  /*0270*/  PRMT R5, R9, 0x7632, R5 ;  /* 0x0000763209057816 */ /* 0x000fe20000000005 */
[----:B------:R-:W-:Y:S01]  /*0280*/  IMAD.U32 R4, R4, 0x10000, RZ ;  /* 0x0001000004047824 */ /* 0x000fe200078e00ff */
[----:B------:R-:W-:Y:S01]  /*0290*/  PRMT R3, R11, 0x7632, R3 ;  /* 0x000076320b037816 */ /* 0x000fe20000000003 */
[----:B------:R-:W-:Y:S01]  /*02a0*/  @P0 IMAD.U32 R4, R2, 0x10000, RZ ;  /* 0x0001000002040824 */ /* 0x000fe200078e00ff */
[----:B------:R-:W-:Y:S02]  /*02b0*/  SHF.L.U32 R14, R9, 0x10, RZ ;  /* 0x00000010090e7819 */ /* 0x000fe400000006ff */
[----:B------:R-:W-:-:S02]  /*02c0*/  CS2R R8, SRZ ;  /* 0x0000000000087805 */ /* 0x000fc4000001ff00 */
[----:B------:R-:W-:Y:S02]  /*02d0*/  SHF.L.U32 R5, R5, 0x10, RZ ;  /* 0x0000001005057819 */ /* 0x000fe400000006ff */
[----:B------:R-:W-:Y:S02]  /*02e0*/  @P0 SHF.L.U32 R14, R11, 0x10, RZ ;  /* 0x000000100b0e0819 */ /* 0x000fe400000006ff */
[----:B------:R-:W-:Y:S02]  /*02f0*/  CS2R R10, SRZ ;  /* 0x00000000000a7805 */ /* 0x000fe4000001ff00 */
[----:B------:R-:W-:Y:S02]  /*0300*/  @P0 SHF.L.U32 R5, R3, 0x10, RZ ;  /* 0x0000001003050819 */ /* 0x000fe400000006ff */
[----:B------:R-:W-:Y:S02]  /*0310*/  FSEL R16, R16, RZ, !P1 ;  /* 0x000000ff10107208 */ /* 0x000fe40004800000 */
[----:B------:R-:W-:-:S02]  /*0320*/  FSEL R14, R14, RZ, !P1 ;  /* 0x000000ff0e0e7208 */ /* 0x000fc40004800000 */
[----:B------:R-:W-:Y:S02]  /*0330*/  FSEL R21, R4, RZ, !P1 ;  /* 0x000000ff04157208 */ /* 0x000fe40004800000 */
[----:B------:R-:W-:-:S07]  /*0340*/  FSEL R19, R5, RZ, !P1 ;  /* 0x000000ff05137208 */ /* 0x000fce0004800000 */
.L_x_0:
[----:B------:R-:W1:Y:S01]  /*0350*/  LDC.64 R4, c[0x0][0x218] ;  /* 0x00008600ff047b82 */ /* 0x000e620000000a00 */
[----:B------:R-:W-:-:S05]  /*0360*/  VIADD R2, R0, 0x8 ;  /* 0x0000000800027836 */ /* 0x000fca0000000000 */
[----:B------:R-:W-:Y:S02]  /*0370*/  IADD3 R7, R2, R11, RZ ;  /* 0x0000000b02077210 */ /* 0x000fe40007ffe0ff */
[----:B------:R-:W-:-:S03]  /*0380*/  CS2R R2, SRZ ;  /* 0x0000000000027805 */ /* 0x000fc6000001ff00 */
[----:B-1----:R-:W-:Y:S01]  /*0390*/  IMAD.WIDE R4, R7, 0x2, R4 ;  /* 0x0000000207047825 */ /* 0x002fe200078e0204 */
[----:B------:R-:W-:-:S04]  /*03a0*/  CS2R R6, SRZ ;  /* 0x0000000000067805 */ /* 0x000fc8000001ff00 */
[----:B------:R-:W2:Y:S04]  /*03b0*/  @P2 LDG.E.EL.64 R2, desc[UR4][R4.64] ;  /* 0x0000000404022981 */ /* 0x000ea8000c2e1b00 */
[----:B------:R-:W3:Y:S01]  /*03c0*/  @P3 LDG.E.EL.64 R6, desc[UR4][R4.64] ;  /* 0x0000000404063981 */ /* 0x000ee2000c2e1b00 */
[----:B------:R-:W-:Y:S01]  /*03d0*/  FADD R22, R17, 1 ;  /* 0x3f80000011167421 */ /* 0x000fe20000000000 */
[----:B------:R-:W-:Y:S01]  /*03e0*/  FADD R29, R18, 1 ;  /* 0x3f800000121d7421 */ /* 0x000fe20000000000 */
[----:B------:R-:W-:Y:S02]  /*03f0*/  VIADD R11, R11, 0x8 ;  /* 0x000000080b0b7836 */ /* 0x000fe40000000000 */
[----:B------:R-:W-:Y:S01]  /*0400*/  FADD R26, R13, 1 ;  /* 0x3f8000000d1a7421 */ /* 0x000fe20000000000 */
[----:B------:R-:W-:-:S02]  /*0410*/  FSETP.GT.AND P6, PT, |R22|, 8.50705917302346158658e+37, PT ;  /* 0x7e8000001600780b */ /* 0x000fc40003fc4200 */
[----:B------:R-:W-:Y:S02]  /*0420*/  FSEL R17, R22, R17, !P1 ;  /* 0x0000001116117208 */ /* 0x000fe40004800000 */
[----:B------:R-:W-:Y:S02]  /*0430*/  FSEL R18, R29, R18, !P1 ;  /* 0x000000121d127208 */ /* 0x000fe40004800000 */
[----:B--2---:R-:W-:Y:S01]  /*0440*/  SEL R20, R2, RZ, P2 ;  /* 0x000000ff02147207 */ /* 0x004fe20001000000 */
[----:B------:R-:W-:Y:S01]  /*0450*/  FADD R2, R13, 1 ;  /* 0x3f8000000d027421 */ /* 0x000fe20000000000 */
[----:B------:R-:W-:Y:S02]  /*0460*/  FSEL R13, R26, R13, !P1 ;  /* 0x0000000d1a0d7208 */ /* 0x000fe40004800000 */
[----:B---3--:R-:W-:Y:S01]  /*0470*/  SEL R6, R6, RZ, P3 ;  /* 0x000000ff06067207 */ /* 0x008fe20001800000 */
[----:B------:R-:W-:Y:S02]  /*0480*/  IMAD.U32 R25, R20, 0x10000, RZ ;  /* 0x0001000014197824 */ /* 0x000fe400078e00ff */
[C---:B------:R-:W-:Y:S01]  /*0490*/  FMUL R27, R2.reuse, 0.25 ;  /* 0x3e800000021b7820 */ /* 0x040fe20000400000 */
[----:B------:R-:W-:-:S02]  /*04a0*/  FSETP.GT.AND P5, PT, |R2|, 8.50705917302346158658e+37, PT ;  /* 0x7e8000000200780b */ /* 0x000fc40003fa4200 */
[----:B------:R-:W-:Y:S02]  /*04b0*/  @P0 SHF.L.U32 R25, R6, 0x10, RZ ;  /* 0x0000001006190819 */ /* 0x000fe400000006ff */
[----:B------:R-:W-:Y:S02]  /*04c0*/  FSETP.GEU.AND P4, PT, |R2|, 1.175494350822287508e-38, PT ;  /* 0x008000000200780b */ /* 0x000fe40003f8e200 */
[----:B------:R-:W-:Y:S01]  /*04d0*/  FSEL R27, R27, R2, P5 ;  /* 0x000000021b1b7208 */ /* 0x000fe20002800000 */
[----:B------:R-:W-:Y:S01]  /*04e0*/  FADD R23, R25, -R16 ;  /* 0x8000001019177221 */ /* 0x000fe20000000000 */
[----:B------:R-:W-:Y:S01]  /*04f0*/  FMUL R2, R22, 0.25 ;  /* 0x3e80000016027820 */ /* 0x000fe20000400000 */
[----:B------:R-:W-:Y:S02]  /*0500*/  PRMT R20, R20, 0x7632, R20 ;  /* 0x0000763214147816 */ /* 0x000fe40000000014 */
[----:B------:R-:W-:Y:S02]  /*0510*/  FMUL R4, R23, 0.25 ;  /* 0x3e80000017047820 */ /* 0x000fe40000400000 */
[----:B------:R-:W-:-:S03]  /*0520*/  FSEL R2, R2, R22, P6 ;  /* 0x0000001602027208 */ /* 0x000fc60003000000 */
[----:B------:R-:W-:Y:S01]  /*0530*/  FSEL R5, R4, R23, P5 ;  /* 0x0000001704057208 */ /* 0x000fe20002800000 */
[----:B------:R-:W-:Y:S01]  /*0540*/  @!P4 FMUL R27, R27, 16777216 ;  /* 0x4b8000001b1bc820 */ /* 0x000fe20000400000 */
[----:B------:R-:W-:Y:S02]  /*0550*/  FSETP.GEU.AND P5, PT, |R22|, 1.175494350822287508e-38, PT ;  /* 0x008000001600780b */ /* 0x000fe40003fae200 */
[----:B------:R-:W-:Y:S01]  /*0560*/  SEL R4, R3, RZ, P2 ;  /* 0x000000ff03047207 */ /* 0x000fe20001000000 */
[----:B------:R-:W-:Y:S01]  /*0570*/  @!P4 FMUL R5, R5, 16777216 ;  /* 0x4b8000000505c820 */ /* 0x000fe20000400000 */
[----:B------:R-:W-:Y:S02]  /*0580*/  SEL R22, R7, RZ, P3 ;  /* 0x000000ff07167207 */ /* 0x000fe40001800000 */
[----:B------:R1:W2:Y:S01]  /*0590*/  MUFU.RCP R7, R27 ;  /* 0x0000001b00077308 */ /* 0x0002a20000001000 */
[C---:B------:R-:W-:Y:S01]  /*05a0*/  IMAD.U32 R3, R4.reuse, 0x10000, RZ ;  /* 0x0001000004037824 */ /* 0x040fe200078e00ff */
[----:B------:R-:W-:Y:S01]  /*05b0*/  PRMT R6, R4, 0x7632, R6 ;  /* 0x0000763204067816 */ /* 0x000fe20000000006 */
[----:B------:R-:W-:Y:S01]  /*05c0*/  @P0 IMAD.U32 R3, R22, 0x10000, RZ ;  /* 0x0001000016030824 */ /* 0x000fe200078e00ff */
[----:B------:R-:W-:-:S02]  /*05d0*/  SHF.L.U32 R4, R20, 0x10, RZ ;  /* 0x0000001014047819 */ /* 0x000fc400000006ff */
[----:B------:R-:W-:Y:S01]  /*05e0*/  PRMT R22, R22, 0x7632, R22 ;  /* 0x0000763216167816 */ /* 0x000fe20000000016 */
[----:B------:R-:W-:Y:S01]  /*05f0*/  @!P5 FMUL R2, R2, 16777216 ;  /* 0x4b8000000202d820 */ /* 0x000fe20000400000 */
[C---:B------:R-:W-:Y:S01]  /*0600*/  PRMT R24, R6.reuse, 0x7632, R24 ;  /* 0x0000763206187816 */ /* 0x040fe20000000018 */
[----:B-1----:R-:W-:Y:S01]  /*0610*/  FADD R27, R3, -R14 ;  /* 0x8000000e031b7221 */ /* 0x002fe20000000000 */
[----:B------:R-:W-:Y:S02]  /*0620*/  SHF.L.U32 R6, R6, 0x10, RZ ;  /* 0x0000001006067819 */ /* 0x000fe400000006ff */
[----:B------:R-:W-:Y:S01]  /*0630*/  @P0 SHF.L.U32 R6, R22, 0x10, RZ ;  /* 0x0000001016060819 */ /* 0x000fe200000006ff */
[----:B------:R-:W1:Y:S01]  /*0640*/  MUFU.RCP R2, R2 ;  /* 0x0000000200027308 */ /* 0x000e620000001000 */
[----:B------:R-:W-:Y:S01]  /*0650*/  FMUL R20, R27, 0.25 ;  /* 0x3e8000001b147820 */ /* 0x000fe20000400000 */
[----:B------:R-:W-:Y:S01]  /*0660*/  FSETP.GEU.AND P4, PT, |R29|, 1.175494350822287508e-38, PT ;  /* 0x008000001d00780b */ /* 0x000fe20003f8e200 */
[----:B------:R-:W-:-:S02]  /*0670*/  @P0 IMAD.U32 R4, R24, 0x10000, RZ ;  /* 0x0001000018040824 */ /* 0x000fc400078e00ff */
[----:B--2---:R-:W-:Y:S01]  /*0680*/  FFMA R7, R7, R5, R16 ;  /* 0x0000000507077223 */ /* 0x004fe20000000010 */
[----:B------:R-:W-:Y:S01]  /*0690*/  FADD R24, R15, 1 ;  /* 0x3f8000000f187421 */ /* 0x000fe20000000000 */
[----:B------:R-:W-:Y:S01]  /*06a0*/  FSEL R22, R20, R27, P6 ;  /* 0x0000001b14167208 */ /* 0x000fe20003000000 */
[C---:B------:R-:W-:Y:S01]  /*06b0*/  FMUL R20, R29.reuse, 0.25 ;  /* 0x3e8000001d147820 */ /* 0x040fe20000400000 */
[----:B------:R-:W-:Y:S01]  /*06c0*/  FSETP.GT.AND P6, PT, |R29|, 8.50705917302346158658e+37, PT ;  /* 0x7e8000001d00780b */ /* 0x000fe20003fc4200 */
[----:B------:R-:W-:Y:S01]  /*06d0*/  FADD R25, R25, -R7 ;  /* 0x8000000719197221 */ /* 0x000fe20000000000 */
[----:B------:R-:W-:Y:S01]  /*06e0*/  FSEL R16, R7, R16, !P1 ;  /* 0x0000001007107208 */ /* 0x000fe20004800000 */
[----:B------:R-:W-:Y:S01]  /*06f0*/  @!P5 FMUL R22, R22, 16777216 ;  /* 0x4b8000001616d820 */ /* 0x000fe20000400000 */
[----:B------:R-:W-:Y:S01]  /*0700*/  FSEL R29, R20, R29, P6 ;  /* 0x0000001d141d7208 */ /* 0x000fe20003000000 */
[----:B------:R-:W-:Y:S01]  /*0710*/  @!P1 FFMA R12, R23, R25, R12 ;  /* 0x00000019170c9223 */ /* 0x000fe2000000000c */
[----:B------:R-:W-:Y:S01]  /*0720*/  FSETP.GEU.AND P5, PT, |R24|, 1.175494350822287508e-38, PT ;  /* 0x008000001800780b */ /* 0x000fe20003fae200 */
[----:B-1----:R-:W-:Y:S01]  /*0730*/  FFMA R5, R2, R22, R14 ;  /* 0x0000001602057223 */ /* 0x002fe2000000000e */
[----:B------:R-:W-:Y:S01]  /*0740*/  FADD R2, R4, -R21 ;  /* 0x8000001504027221 */ /* 0x000fe20000000000 */
[----:B------:R-:W-:Y:S01]  /*0750*/  @!P4 FMUL R29, R29, 16777216 ;  /* 0x4b8000001d1dc820 */ /* 0x000fe20000400000 */
[C---:B------:R-:W-:Y:S01]  /*0760*/  FMUL R22, R24.reuse, 0.25 ;  /* 0x3e80000018167820 */ /* 0x040fe20000400000 */
[----:B------:R-:W-:Y:S01]  /*0770*/  FSEL R15, R24, R15, !P1 ;  /* 0x0000000f180f7208 */ /* 0x000fe20004800000 */
[----:B------:R-:W-:Y:S01]  /*0780*/  FMUL R7, R2, 0.25 ;  /* 0x3e80000002077820 */ /* 0x000fe20000400000 */
[----:B------:R-:W1:Y:S01]  /*0790*/  MUFU.RCP R20, R29 ;  /* 0x0000001d00147308 */ /* 0x000e620000001000 */
[----:B------:R-:W-:Y:S01]  /*07a0*/  FADD R3, R3, -R5 ;  /* 0x8000000503037221 */ /* 0x000fe20000000000 */
[----:B------:R-:W-:-:S02]  /*07b0*/  FSEL R14, R5, R14, !P1 ;  /* 0x0000000e050e7208 */ /* 0x000fc40004800000 */
[----:B------:R-:W-:Y:S01]  /*07c0*/  FSEL R7, R7, R2, P6 ;  /* 0x0000000207077208 */ /* 0x000fe20003000000 */
[----:B------:R-:W-:Y:S01]  /*07d0*/  @!P1 FFMA R10, R27, R3, R10 ;  /* 0x000000031b0a9223 */ /* 0x000fe2000000000a */
[----:B------:R-:W-:-:S03]  /*07e0*/  FSETP.GT.AND P6, PT, |R24|, 8.50705917302346158658e+37, PT ;  /* 0x7e8000001800780b */ /* 0x000fc60003fc4200 */
[----:B------:R-:W-:Y:S01]  /*07f0*/  @!P4 FMUL R7, R7, 16777216 ;  /* 0x4b8000000707c820 */ /* 0x000fe20000400000 */
[----:B------:R-:W-:Y:S02]  /*0800*/  FSEL R22, R22, R24, P6 ;  /* 0x0000001816167208 */ /* 0x000fe40003000000 */
[----:B------:R-:W-:-:S03]  /*0810*/  ISETP.GE.U32.AND P4, PT, R11, 0xbf8, PT ;  /* 0x00000bf80b00780c */ /* 0x000fc60003f86070 */
[----:B------:R-:W-:Y:S01]  /*0820*/  @!P5 FMUL R22, R22, 16777216 ;  /* 0x4b8000001616d820 */ /* 0x000fe20000400000 */
[----:B-1----:R-:W-:Y:S01]  /*0830*/  FFMA R20, R20, R7, R21 ;  /* 0x0000000714147223 */ /* 0x002fe20000000015 */
[----:B------:R-:W-:-:S03]  /*0840*/  FADD R7, R6, -R19 ;  /* 0x8000001306077221 */ /* 0x000fc60000000000 */
[----:B------:R-:W-:Y:S01]  /*0850*/  FADD R4, R4, -R20 ;  /* 0x8000001404047221 */ /* 0x000fe20000000000 */
[----:B------:R-:W1:Y:S01]  /*0860*/  MUFU.RCP R22, R22 ;  /* 0x0000001600167308 */ /* 0x000e620000001000 */
[----:B------:R-:W-:Y:S01]  /*0870*/  FMUL R24, R7, 0.25 ;  /* 0x3e80000007187820 */ /* 0x000fe20000400000 */
[----:B------:R-:W-:Y:S01]  /*0880*/  FSEL R21, R20, R21, !P1 ;  /* 0x0000001514157208 */ /* 0x000fe20004800000 */
[----:B------:R-:W-:-:S03]  /*0890*/  @!P1 FFMA R9, R2, R4, R9 ;  /* 0x0000000402099223 */ /* 0x000fc60000000009 */
[----:B------:R-:W-:-:S05]  /*08a0*/  FSEL R24, R24, R7, P6 ;  /* 0x0000000718187208 */ /* 0x000fca0003000000 */
[----:B------:R-:W-:-:S04]  /*08b0*/  @!P5 FMUL R24, R24, 16777216 ;  /* 0x4b8000001818d820 */ /* 0x000fc80000400000 */
[----:B-1----:R-:W-:-:S04]  /*08c0*/  FFMA R24, R22, R24, R19 ;  /* 0x0000001816187223 */ /* 0x002fc80000000013 */
[----:B------:R-:W-:Y:S01]  /*08d0*/  FADD R6, R6, -R24 ;  /* 0x8000001806067221 */ /* 0x000fe20000000000 */
[----:B------:R-:W-:-:S03]  /*08e0*/  FSEL R19, R24, R19, !P1 ;  /* 0x0000001318137208 */ /* 0x000fc60004800000 */
[----:B------:R-:W-:Y:S01]  /*08f0*/  @!P1 FFMA R8, R7, R6, R8 ;  /* 0x0000000607089223 */ /* 0x000fe20000000008 */
[----:B------:R-:W-:Y:S06]  /*0900*/  @!P4 BRA `(.L_x_0) ;  /* 0xfffffff80090c947 */ /* 0x000fec000383ffff */
[----:B------:R-:W-:Y:S01]  /*0910*/  FADD R2, R13, R18 ;  /* 0x000000120d027221 */ /* 0x000fe20000000000 */
[----:B------:R-:W-:Y:S01]  /*0920*/  FADD R21, R21, -R16 ;  /* 0x8000001015157221 */ /* 0x000fe20000000000 */
[----:B------:R-:W-:Y:S01]  /*0930*/  FMUL R22, R15, 0.25 ;  /* 0x3e8000000f167820 */ /* 0x000fe20000400000 */
[----:B------:R-:W-:Y:S01]  /*0940*/  FADD R12, R12, R9 ;  /* 0x000000090c0c7221 */ /* 0x000fe20000000000 */
[C---:B------:R-:W-:Y:S01]  /*0950*/  FMUL R3, R2.reuse, 0.25 ;  /* 0x3e80000002037820 */ /* 0x040fe20000400000 */
[C---:B------:R-:W-:Y:S01]  /*0960*/  FSETP.GEU.AND P5, PT, |R2|.reuse, 1.175494350822287508e-38, PT ;  /* 0x008000000200780b */ /* 0x040fe20003fae200 */
[----:B------:R-:W-:Y:S01]  /*0970*/  FADD R4, R17, R2 ;  /* 0x0000000211047221 */ /* 0x000fe20000000000 */
[----:B------:R-:W-:-:S03]  /*0980*/  FSETP.GT.AND P4, PT, |R2|, 8.50705917302346158658e+37, PT ;  /* 0x7e8000000200780b */ /* 0x000fc60003f84200 */
[----:B------:R-:W-:Y:S01]  /*0990*/  FMUL R7, R4, 0.25 ;  /* 0x3e80000004077820 */ /* 0x000fe20000400000 */
[----:B------:R-:W-:Y:S01]  /*09a0*/  FSEL R5, R3, R2, P4 ;  /* 0x0000000203057208 */ /* 0x000fe20002000000 */
[----:B------:R-:W-:Y:S01]  /*09b0*/  FMUL R3, R18, 0.25 ;  /* 0x3e80000012037820 */ /* 0x000fe20000400000 */
[----:B------:R-:W-:-:S04]  /*09c0*/  FSETP.GT.AND P6, PT, |R4|, 8.50705917302346158658e+37, PT ;  /* 0x7e8000000400780b */ /* 0x000fc80003fc4200 */
[----:B------:R-:W-:Y:S01]  /*09d0*/  FSEL R6, R3, R18, P4 ;  /* 0x0000001203067208 */ /* 0x000fe20002000000 */
[----:B------:R-:W-:Y:S01]  /*09e0*/  @!P5 FMUL R5, R5, 16777216 ;  /* 0x4b8000000505d820 */ /* 0x000fe20000400000 */
[----:B------:R-:W-:Y:S01]  /*09f0*/  FSETP.NEU.AND P4, PT, R2, RZ, PT ;  /* 0x000000ff0200720b */ /* 0x000fe20003f8d000 */
[----:B------:R-:W-:Y:S01]  /*0a00*/  FADD R3, R15, R4 ;  /* 0x000000040f037221 */ /* 0x000fe20000000000 */
[----:B------:R-:W-:Y:S01]  /*0a10*/  FSEL R7, R7, R4, P6 ;  /* 0x0000000407077208 */ /* 0x000fe20003000000 */
[----:B------:R-:W-:Y:S01]  /*0a20*/  @!P5 FMUL R6, R6, 16777216 ;  /* 0x4b8000000606d820 */ /* 0x000fe20000400000 */
[----:B------:R-:W-:Y:S01]  /*0a30*/  FSETP.GEU.AND P5, PT, |R4|, 1.175494350822287508e-38, PT ;  /* 0x008000000400780b */ /* 0x000fe20003fae200 */
[----:B------:R-:W1:Y:S01]  /*0a40*/  MUFU.RCP R5, R5 ;  /* 0x0000000500057308 */ /* 0x000e620000001000 */
[----:B------:R-:W-:-:S05]  /*0a50*/  FMUL R18, R17, 0.25 ;  /* 0x3e80000011127820 */ /* 0x000fca0000400000 */
[----:B------:R-:W-:Y:S01]  /*0a60*/  FSEL R20, R18, R17, P6 ;  /* 0x0000001112147208 */ /* 0x000fe20003000000 */
[----:B------:R-:W-:Y:S01]  /*0a70*/  FMUL R18, R21, R21 ;  /* 0x0000001515127220 */ /* 0x000fe20000400000 */
[----:B------:R-:W-:-:S03]  /*0a80*/  FSETP.GT.AND P6, PT, |R3|, 8.50705917302346158658e+37, PT ;  /* 0x7e8000000300780b */ /* 0x000fc60003fc4200 */
[----:B------:R-:W-:Y:S01]  /*0a90*/  FMUL R18, R13, R18 ;  /* 0x000000120d127220 */ /* 0x000fe20000400000 */
[----:B------:R-:W-:Y:S01]  /*0aa0*/  @!P5 FMUL R7, R7, 16777216 ;  /* 0x4b8000000707d820 */ /* 0x000fe20000400000 */
[----:B------:R-:W-:Y:S01]  /*0ab0*/  @!P5 FMUL R20, R20, 16777216 ;  /* 0x4b8000001414d820 */ /* 0x000fe20000400000 */
[----:B------:R-:W-:Y:S01]  /*0ac0*/  FSETP.NEU.AND P5, PT, R4, RZ, PT ;  /* 0x000000ff0400720b */ /* 0x000fe20003fad000 */
[----:B-1----:R-:W-:Y:S01]  /*0ad0*/  FMUL R6, R5, R6 ;  /* 0x0000000605067220 */ /* 0x002fe20000400000 */
[----:B------:R-:W-:Y:S01]  /*0ae0*/  FSEL R22, R22, R15, P6 ;  /* 0x0000000f16167208 */ /* 0x000fe20003000000 */
[----:B------:R-:W1:Y:S01]  /*0af0*/  S2R R13, SR_TID.X ;  /* 0x00000000000d7919 */ /* 0x000e620000002100 */
[----:B------:R-:W2:Y:S02]  /*0b00*/  MUFU.RCP R7, R7 ;  /* 0x0000000700077308 */ /* 0x000ea40000001000 */
[----:B------:R-:W-:Y:S01]  /*0b10*/  FSEL R5, R6, RZ, P4 ;  /* 0x000000ff06057208 */ /* 0x000fe20002000000 */
[C---:B------:R-:W-:Y:S01]  /*0b20*/  FMUL R6, R3.reuse, 0.25 ;  /* 0x3e80000003067820 */ /* 0x040fe20000400000 */
[----:B------:R-:W-:-:S03]  /*0b30*/  FSETP.GEU.AND P4, PT, |R3|, 1.175494350822287508e-38, PT ;  /* 0x008000000300780b */ /* 0x000fc60003f8e200 */
[----:B------:R-:W-:Y:S01]  /*0b40*/  FFMA R21, R21, R5, R16 ;  /* 0x0000000515157223 */ /* 0x000fe20000000010 */
[----:B------:R-:W-:Y:S01]  /*0b50*/  FSEL R11, R6, R3, P6 ;  /* 0x00000003060b7208 */ /* 0x000fe20003000000 */
[----:B------:R-:W-:Y:S01]  /*0b60*/  FFMA R5, R5, R18, R12 ;  /* 0x0000001205057223 */ /* 0x000fe2000000000c */
[----:B------:R-:W3:Y:S01]  /*0b70*/  SHFL.BFLY PT, R6, R3, 0x1, 0x1f ;  /* 0x0c201f0003067f89 */ /* 0x000ee200000e0000 */
[----:B------:R-:W-:Y:S02]  /*0b80*/  FADD R14, R14, -R21 ;  /* 0x800000150e0e7221 */ /* 0x000fe40000000000 */
[----:B------:R-:W-:Y:S01]  /*0b90*/  FADD R5, R10, R5 ;  /* 0x000000050a057221 */ /* 0x000fe20000000000 */
[----:B--2---:R-:W-:Y:S01]  /*0ba0*/  FMUL R20, R7, R20 ;  /* 0x0000001407147220 */ /* 0x004fe20000400000 */
[----:B------:R-:W-:Y:S02]  /*0bb0*/  FMUL R7, R14, R14 ;  /* 0x0000000e0e077220 */ /* 0x000fe40000400000 */
[----:B------:R-:W-:Y:S01]  /*0bc0*/  @!P4 FMUL R11, R11, 16777216 ;  /* 0x4b8000000b0bc820 */ /* 0x000fe20000400000 */
[----:B------:R-:W-:Y:S01]  /*0bd0*/  @!P4 FMUL R22, R22, 16777216 ;  /* 0x4b8000001616c820 */ /* 0x000fe20000400000 */
[----:B------:R-:W-:Y:S01]  /*0be0*/  FSEL R20, R20, RZ, P5 ;  /* 0x000000ff14147208 */ /* 0x000fe20002800000 */
[----:B------:R-:W-:Y:S01]  /*0bf0*/  FMUL R7, R2, R7 ;  /* 0x0000000702077220 */ /* 0x000fe20000400000 */
[----:B------:R-:W-:-:S02]  /*0c00*/  FSETP.NEU.AND P5, PT, R3, RZ, PT ;  /* 0x000000ff0300720b */ /* 0x000fc40003fad000 */
[----:B------:R-:W2:Y:S01]  /*0c10*/  MUFU.RCP R11, R11 ;  /* 0x0000000b000b7308 */ /* 0x000ea20000001000 */
[----:B------:R-:W-:Y:S01]  /*0c20*/  FFMA R14, R14, R20, R21 ;  /* 0x000000140e0e7223 */ /* 0x000fe20000000015 */
[----:B------:R-:W-:Y:S01]  /*0c30*/  FFMA R5, R20, R7, R5 ;  /* 0x0000000714057223 */ /* 0x000fe20000000005 */
[----:B------:R-:W-:Y:S02]  /*0c40*/  MOV R21, 0xfffffff8 ;  /* 0xfffffff800157802 */ /* 0x000fe40000000f00 */
[----:B------:R-:W-:Y:S01]  /*0c50*/  FADD R19, R19, -R14 ;  /* 0x8000000e13137221 */ /* 0x000fe20000000000 */
[----:B------:R-:W-:-:S03]  /*0c60*/  FADD R8, R8, R5 ;  /* 0x0000000508087221 */ /* 0x000fc60000000000 */
[----:B------:R-:W-:Y:S01]  /*0c70*/  FMUL R7, R19, R19 ;  /* 0x0000001313077220 */ /* 0x000fe20000400000 */
[----:B---3--:R-:W-:-:S03]  /*0c80*/  FADD R12, R3, R6 ;  /* 0x00000006030c7221 */ /* 0x008fc60000000000 */
[----:B------:R-:W-:Y:S01]  /*0c90*/  FMUL R7, R4, R7 ;  /* 0x0000000704077220 */ /* 0x000fe20000400000 */
[----:B--2---:R-:W-:Y:S01]  /*0ca0*/  FMUL R11, R11, R22 ;  /* 0x000000160b0b7220 */ /* 0x004fe20000400000 */
[C---:B------:R-:W-:Y:S01]  /*0cb0*/  FSETP.GT.AND P4, PT, |R12|.reuse, 8.50705917302346158658e+37, PT ;  /* 0x7e8000000c00780b */ /* 0x040fe20003f84200 */
[----:B------:R-:W2:Y:S01]  /*0cc0*/  LDC.64 R4, c[0x0][0x220] ;  /* 0x00008800ff047b82 */ /* 0x000ea20000000a00 */
[C---:B------:R-:W-:Y:S02]  /*0cd0*/  FSETP.GEU.AND P6, PT, |R12|.reuse, 1.175494350822287508e-38, PT ;  /* 0x008000000c00780b */ /* 0x040fe40003fce200 */
[----:B------:R-:W-:Y:S02]  /*0ce0*/  FSEL R11, R11, RZ, P5 ;  /* 0x000000ff0b0b7208 */ /* 0x000fe40002800000 */
[----:B------:R-:W-:-:S03]  /*0cf0*/  FSETP.NEU.AND P5, PT, R12, RZ, PT ;  /* 0x000000ff0c00720b */ /* 0x000fc60003fad000 */
[----:B------:R-:W-:Y:S01]  /*0d00*/  FFMA R19, R19, R11, R14 ;  /* 0x0000000b13137223 */ /* 0x000fe2000000000e */
[----:B------:R-:W-:Y:S02]  /*0d10*/  FFMA R7, R11, R7, R8 ;  /* 0x000000070b077223 */ /* 0x000fe40000000008 */
[----:B------:R-:W3:Y:S01]  /*0d20*/  LDC.64 R8, c[0x0][0x228] ;  /* 0x00008a00ff087b82 */ /* 0x000ee20000000a00 */
[----:B------:R-:W-:Y:S01]  /*0d30*/  @P4 FMUL R12, R12, 0.25 ;  /* 0x3e8000000c0c4820 */ /* 0x000fe20000400000 */
[----:B------:R-:W4:Y:S01]  /*0d40*/  SHFL.BFLY PT, R2, R19, 0x1, 0x1f ;  /* 0x0c201f0013027f89 */ /* 0x000f2200000e0000 */
[----:B------:R-:W-:Y:S02]  /*0d50*/  @P4 FMUL R6, R6, 0.25 ;  /* 0x3e80000006064820 */ /* 0x000fe40000400000 */
[----:B------:R-:W-:Y:S01]  /*0d60*/  @!P6 FMUL R12, R12, 16777216 ;  /* 0x4b8000000c0ce820 */ /* 0x000fe20000400000 */
[----:B------:R-:W5:Y:S01]  /*0d70*/  SHFL.BFLY PT, R10, R7, 0x1, 0x1f ;  /* 0x0c201f00070a7f89 */ /* 0x000f6200000e0000 */
[----:B------:R-:W-:-:S02]  /*0d80*/  @!P6 FMUL R6, R6, 16777216 ;  /* 0x4b8000000606e820 */ /* 0x000fc40000400000 */
[----:B------:R-:W1:Y:S02]  /*0d90*/  MUFU.RCP R11, R12 ;  /* 0x0000000c000b7308 */ /* 0x000e640000001000 */
[----:B01----:R-:W-:Y:S01]  /*0da0*/  FMUL R11, R11, R6 ;  /* 0x000000060b0b7220 */ /* 0x003fe20000400000 */
[----:B----4-:R-:W-:-:S04]  /*0db0*/  FADD R2, -R19, R2 ;  /* 0x0000000213027221 */ /* 0x010fc80000000100 */
[----:B------:R-:W-:Y:S01]  /*0dc0*/  FSEL R11, R11, RZ, P5 ;  /* 0x000000ff0b0b7208 */ /* 0x000fe20002800000 */
[C---:B------:R-:W-:Y:S01]  /*0dd0*/  FMUL R6, R2.reuse, R2 ;  /* 0x0000000202067220 */ /* 0x040fe20000400000 */
[----:B-----5:R-:W-:Y:S01]  /*0de0*/  FADD R10, R7, R10 ;  /* 0x0000000a070a7221 */ /* 0x020fe20000000000 */
[----:B------:R-:W-:Y:S02]  /*0df0*/  HFMA2.MMA R7, -RZ, RZ, 0.7080078125, -0.052093505859375 ;  /* 0x39aaaaabff077435 */ /* 0x000fe400000001ff */
[----:B------:R-:W-:Y:S01]  /*0e00*/  FMUL R6, R3, R6 ;  /* 0x0000000603067220 */ /* 0x000fe20000400000 */
[----:B------:R-:W-:Y:S01]  /*0e10*/  LOP3.LUT R3, R13, 0x1, RZ, 0xc0, !PT ;  /* 0x000000010d037812 */ /* 0x000fe200078ec0ff */
[----:B------:R-:W-:Y:S02]  /*0e20*/  FFMA R19, R2, R11, R19 ;  /* 0x0000000b02137223 */ /* 0x000fe40000000013 */
[----:B------:R-:W-:Y:S02]  /*0e30*/  FFMA R6, R11, R6, R10 ;  /* 0x000000060b067223 */ /* 0x000fe4000000000a */
[----:B--2---:R-:W-:-:S04]  /*0e40*/  IMAD.WIDE.U32 R4, R3, 0x8, R4 ;  /* 0x0000000803047825 */ /* 0x004fc800078e0004 */
[----:B------:R-:W-:Y:S01]  /*0e50*/  FFMA R6, R6, R7, 9.9999999747524270788e-07 ;  /* 0x358637bd06067423 */ /* 0x000fe20000000007 */
[----:B---3--:R-:W-:Y:S01]  /*0e60*/  IMAD.WIDE.U32 R8, R3, 0x8, R8 ;  /* 0x0000000803087825 */ /* 0x008fe200078e0008 */
[----:B------:R-:W-:Y:S02]  /*0e70*/  MOV R3, R5 ;  /* 0x0000000500037202 */ /* 0x000fe40000000f00 */
[----:B------:R0:W1:Y:S01]  /*0e80*/  MUFU.RSQ R18, R6 ;  /* 0x0000000600127308 */ /* 0x0000620000001400 */
[----:B------:R-:W-:-:S07]  /*0e90*/  IMAD.MOV.U32 R2, RZ, RZ, R4 ;  /* 0x000000ffff027224 */ /* 0x000fce00078e0004 */
.L_x_1:
[----:B------:R-:W-:Y:S01]  /*0ea0*/  IMAD.MOV.U32 R4, RZ, RZ, R8 ;  /* 0x000000ffff047224 */ /* 0x000fe200078e0008 */
[----:B------:R-:W-:Y:S01]  /*0eb0*/  MOV R5, R9 ;  /* 0x0000000900057202 */ /* 0x000fe20000000f00 */
[----:B------:R-:W2:Y:S01]  /*0ec0*/  LDG.E.EL.64 R16, desc[UR4][R2.64+0x1800] ;  /* 0x0018000402107981 */ /* 0x000ea2000c2e1b00 */
[----:B------:R-:W3:Y:S03]  /*0ed0*/  LDC.64 R24, c[0x0][0x218] ;  /* 0x00008600ff187b82 */ /* 0x000ee60000000a00 */
[----:B------:R-:W4:Y:S01]  /*0ee0*/  LDG.E.EL.64 R12, desc[UR4][R4.64+0x1800] ;  /* 0x00180004040c7981 */ /* 0x000f22000c2e1b00 */
[----:B------:R-:W-:-:S03]  /*0ef0*/  IADD3 R21, R21, 0x8, RZ ;  /* 0x0000000815157810 */ /* 0x000fc60007ffe0ff */
[----:B0-----:R0:W5:Y:S04]  /*0f00*/  LDG.E.EL.64 R6, desc[UR4][R2.64] ;  /* 0x0000000402067981 */ /* 0x001168000c2e1b00 */
[----:B------:R-:W5:Y:S01]  /*0f10*/  LDG.E.EL.64 R14, desc[UR4][R4.64] ;  /* 0x00000004040e7981 */ /* 0x000f62000c2e1b00 */
[----:B------:R-:W-:Y:S01]  /*0f20*/  IMAD.IADD R20, R0, 0x1, R21 ;  /* 0x0000000100147824 */ /* 0x000fe200078e0215 */
[----:B------:R-:W-:Y:S02]  /*0f30*/  CS2R R8, SRZ ;  /* 0x0000000000087805 */ /* 0x000fe4000001ff00 */
[----:B------:R-:W-:Y:S01]  /*0f40*/  CS2R R10, SRZ ;  /* 0x00000000000a7805 */ /* 0x000fe2000001ff00 */
[----:B---3--:R-:W-:-:S05]  /*0f50*/  IMAD.WIDE R24, R20, 0x2, R24 ;  /* 0x0000000214187825 */ /* 0x008fca00078e0218 */
[----:B------:R-:W3:Y:S04]  /*0f60*/  @P2 LDG.E.EF.64 R8, desc[UR4][R24.64] ;  /* 0x0000000418082981 */ /* 0x000ee8000c0e1b00 */
[----:B------:R2:W3:Y:S01]  /*0f70*/  @P3 LDG.E.EF.64 R10, desc[UR4][R24.64] ;  /* 0x00000004180a3981 */ /* 0x0004e2000c0e1b00 */
[----:B------:R-:W-:Y:S02]  /*0f80*/  ISETP.GE.U32.AND P4, PT, R21, 0xbf8, PT ;  /* 0x00000bf81500780c */ /* 0x000fe40003f86070 */
[----:B0-----:R-:W-:-:S04]  /*0f90*/  IADD3 R2, P6, R2, 0x10, RZ ;  /* 0x0000001002027810 */ /* 0x001fc80007fde0ff */
[----:B------:R-:W-:Y:S02]  /*0fa0*/  IADD3.X R3, RZ, R3, RZ, P6, !PT ;  /* 0x00000003ff037210 */ /* 0x000fe400037fe4ff */
[C---:B--2---:R-:W-:Y:S01]  /*0fb0*/  SHF.L.U32 R22, R16.reuse, 0x10, RZ ;  /* 0x0000001010167819 */ /* 0x044fe200000006ff */
[----:B------:R-:W-:Y:S01]  /*0fc0*/  IMAD.U32 R26, R17, 0x10000, RZ ;  /* 0x00010000111a7824 */ /* 0x000fe200078e00ff */
[----:B------:R-:W-:Y:S02]  /*0fd0*/  PRMT R16, R16, 0x7632, R16 ;  /* 0x0000763210107816 */ /* 0x000fe40000000010 */
[C---:B----4-:R-:W-:Y:S02]  /*0fe0*/  SHF.L.U32 R23, R12.reuse, 0x10, RZ ;  /* 0x000000100c177819 */ /* 0x050fe400000006ff */
[----:B------:R-:W-:Y:S02]  /*0ff0*/  PRMT R12, R12, 0x7632, R12 ;  /* 0x000076320c0c7816 */ /* 0x000fe4000000000c */
[----:B------:R-:W-:Y:S01]  /*1000*/  SHF.L.U32 R27, R13, 0x10, RZ ;  /* 0x000000100d1b7819 */ /* 0x000fe200000006ff */
[----:B------:R-:W-:Y:S01]  /*1010*/  FADD R22, R22, R23 ;  /* 0x0000001716167221 */ /* 0x000fe20000000000 */
[----:B------:R-:W-:Y:S01]  /*1020*/  PRMT R13, R17, 0x7632, R13 ;  /* 0x00007632110d7816 */ /* 0x000fe2000000000d */
[----:B------:R-:W-:Y:S01]  /*1030*/  IMAD.U32 R28, R12, 0x10000, RZ ;  /* 0x000100000c1c7824 */ /* 0x000fe200078e00ff */
[----:B------:R-:W-:Y:S01]  /*1040*/  SHF.L.U32 R23, R16, 0x10, RZ ;  /* 0x0000001010177819 */ /* 0x000fe200000006ff */
[----:B------:R-:W-:Y:S01]  /*1050*/  FADD R12, R26, R27 ;  /* 0x0000001b1a0c7221 */ /* 0x000fe20000000000 */
[----:B------:R-:W-:Y:S01]  /*1060*/  PRMT R16, R13, 0x7632, R16 ;  /* 0x000076320d107816 */ /* 0x000fe20000000010 */
[----:B-----5:R-:W-:Y:S01]  /*1070*/  IMAD.U32 R26, R15, 0x10000, RZ ;  /* 0x000100000f1a7824 */ /* 0x020fe200078e00ff */
[----:B------:R-:W-:Y:S01]  /*1080*/  SHF.L.U32 R13, R13, 0x10, RZ ;  /* 0x000000100d0d7819 */ /* 0x000fe200000006ff */
[----:B------:R-:W-:Y:S01]  /*1090*/  FADD R17, R23, R28 ;  /* 0x0000001c17117221 */ /* 0x000fe20000000000 */
[----:B------:R-:W-:Y:S01]  /*10a0*/  SHF.L.U32 R23, R6, 0x10, RZ ;  /* 0x0000001006177819 */ /* 0x000fe200000006ff */
[----:B------:R-:W-:Y:S01]  /*10b0*/  IMAD.U32 R16, R16, 0x10000, RZ ;  /* 0x0001000010107824 */ /* 0x000fe200078e00ff */
[----:B------:R-:W-:Y:S01]  /*10c0*/  SHF.L.U32 R24, R14, 0x10, RZ ;  /* 0x000000100e187819 */ /* 0x000fe200000006ff */
[----:B------:R-:W-:Y:S01]  /*10d0*/  FADD R28, R17, 1 ;  /* 0x3f800000111c7421 */ /* 0x000fe20000000000 */
[----:B------:R-:W-:Y:S01]  /*10e0*/  PRMT R14, R7, 0x7632, R14 ;  /* 0x00007632070e7816 */ /* 0x000fe2000000000e */
[----:B------:R-:W-:Y:S01]  /*10f0*/  FADD R16, R13, R16 ;  /* 0x000000100d107221 */ /* 0x000fe20000000000 */
[----:B------:R-:W-:Y:S01]  /*1100*/  PRMT R6, R6, 0x7632, R6 ;  /* 0x0000763206067816 */ /* 0x000fe20000000006 */
[----:B------:R-:W-:Y:S01]  /*1110*/  FADD R13, R23, R24 ;  /* 0x00000018170d7221 */ /* 0x000fe20000000000 */
[----:B------:R-:W-:Y:S01]  /*1120*/  SHF.L.U32 R23, R7, 0x10, RZ ;  /* 0x0000001007177819 */ /* 0x000fe200000006ff */
[----:B------:R-:W-:Y:S01]  /*1130*/  FADD R22, R22, 1 ;  /* 0x3f80000016167421 */ /* 0x000fe20000000000 */
[----:B------:R-:W-:Y:S01]  /*1140*/  PRMT R7, R14, 0x7632, R7 ;  /* 0x000076320e077816 */ /* 0x000fe20000000007 */
[----:B------:R-:W-:Y:S01]  /*1150*/  FADD R12, R12, 1 ;  /* 0x3f8000000c0c7421 */ /* 0x000fe20000000000 */
[----:B------:R-:W-:Y:S01]  /*1160*/  SHF.L.U32 R6, R6, 0x10, RZ ;  /* 0x0000001006067819 */ /* 0x000fe200000006ff */
[----:B------:R-:W-:Y:S01]  /*1170*/  FADD R23, R23, R26 ;  /* 0x0000001a17177221 */ /* 0x000fe20000000000 */
[----:B------:R-:W-:Y:S01]  /*1180*/  PRMT R24, R15, 0x7632, R24 ;  /* 0x000076320f187816 */ /* 0x000fe20000000018 */
[----:B------:R-:W-:Y:S01]  /*1190*/  IMAD.U32 R7, R7, 0x10000, RZ ;  /* 0x0001000007077824 */ /* 0x000fe200078e00ff */
[----:B------:R-:W-:-:S02]  /*11a0*/  SHF.L.U32 R14, R14, 0x10, RZ ;  /* 0x000000100e0e7819 */ /* 0x000fc400000006ff */
[----:B------:R-:W-:Y:S01]  /*11b0*/  SHF.L.U32 R25, R24, 0x10, RZ ;  /* 0x0000001018197819 */ /* 0x000fe200000006ff */
[----:B------:R-:W-:Y:S01]  /*11c0*/  FADD R15, R6, R7 ;  /* 0x00000007060f7221 */ /* 0x000fe20000000000 */
[----:B---3--:R-:W-:Y:S02]  /*11d0*/  SEL R6, R8, RZ, P2 ;  /* 0x000000ff08067207 */ /* 0x008fe40001000000 */
[----:B------:R-:W-:Y:S01]  /*11e0*/  SEL R7, R10, RZ, P3 ;  /* 0x000000ff0a077207 */ /* 0x000fe20001800000 */
[----:B------:R-:W-:Y:S01]  /*11f0*/  FADD R14, R14, R25 ;  /* 0x000000190e0e7221 */ /* 0x000fe20000000000 */
[C---:B------:R-:W-:Y:S02]  /*1200*/  SHF.L.U32 R8, R6.reuse, 0x10, RZ ;  /* 0x0000001006087819 */ /* 0x040fe400000006ff */
[----:B------:R-:W-:Y:S02]  /*1210*/  PRMT R6, R6, 0x7632, R6 ;  /* 0x0000763206067816 */ /* 0x000fe40000000006 */
[----:B------:R-:W-:-:S02]  /*1220*/  SEL R9, R9, RZ, P2 ;  /* 0x000000ff09097207 */ /* 0x000fc40001000000 */
[----:B------:R-:W-:Y:S01]  /*1230*/  SEL R11, R11, RZ, P3 ;  /* 0x000000ff0b0b7207 */ /* 0x000fe20001800000 */
[----:B------:R-:W-:Y:S01]  /*1240*/  IMAD.U32 R24, R6, 0x10000, RZ ;  /* 0x0001000006187824 */ /* 0x000fe200078e00ff */
[----:B------:R-:W-:Y:S01]  /*1250*/  @P0 SHF.L.U32 R8, R7, 0x10, RZ ;  /* 0x0000001007080819 */ /* 0x000fe200000006ff */
[----:B------:R-:W-:Y:S01]  /*1260*/  IMAD.U32 R10, R9, 0x10000, RZ ;  /* 0x00010000090a7824 */ /* 0x000fe200078e00ff */
[----:B------:R-:W-:Y:S02]  /*1270*/  PRMT R25, R7, 0x7632, R25 ;  /* 0x0000763207197816 */ /* 0x000fe40000000019 */
[----:B------:R-:W0:Y:S01]  /*1280*/  LDC.64 R6, c[0x0][0x210] ;  /* 0x00008400ff067b82 */ /* 0x000e220000000a00 */
[----:B------:R-:W-:Y:S02]  /*1290*/  @P0 SHF.L.U32 R10, R11, 0x10, RZ ;  /* 0x000000100b0a0819 */ /* 0x000fe400000006ff */
[----:B------:R-:W-:Y:S02]  /*12a0*/  PRMT R9, R9, 0x7632, R9 ;  /* 0x0000763209097816 */ /* 0x000fe40000000009 */
[----:B------:R-:W-:-:S02]  /*12b0*/  PRMT R11, R11, 0x7632, R11 ;  /* 0x000076320b0b7816 */ /* 0x000fc4000000000b */
[----:B------:R-:W-:Y:S01]  /*12c0*/  SHF.L.U32 R26, R9, 0x10, RZ ;  /* 0x00000010091a7819 */ /* 0x000fe200000006ff */
[----:B------:R-:W-:Y:S01]  /*12d0*/  FADD R9, R16, 1 ;  /* 0x3f80000010097421 */ /* 0x000fe20000000000 */
[----:B------:R-:W-:Y:S01]  /*12e0*/  @P0 SHF.L.U32 R24, R25, 0x10, RZ ;  /* 0x0000001019180819 */ /* 0x000fe200000006ff */
[----:B------:R-:W-:Y:S02]  /*12f0*/  @P0 IMAD.U32 R26, R11, 0x10000, RZ ;  /* 0x000100000b1a0824 */ /* 0x000fe400078e00ff */
[C---:B------:R-:W-:Y:S01]  /*1300*/  FADD R11, -R19.reuse, R8 ;  /* 0x00000008130b7221 */ /* 0x040fe20000000100 */
[C---:B------:R-:W-:Y:S01]  /*1310*/  FADD R25, -R19.reuse, R10 ;  /* 0x0000000a13197221 */ /* 0x040fe20000000100 */
[C---:B------:R-:W-:Y:S01]  /*1320*/  FADD R17, -R19.reuse, R24 ;  /* 0x0000001813117221 */ /* 0x040fe20000000100 */
[----:B------:R-:W-:Y:S01]  /*1330*/  FADD R27, -R19, R26 ;  /* 0x0000001a131b7221 */ /* 0x000fe20000000100 */
[C---:B-1----:R-:W-:Y:S01]  /*1340*/  FMUL R8, R18.reuse, R11 ;  /* 0x0000000b12087220 */ /* 0x042fe20000400000 */
[C---:B------:R-:W-:Y:S01]  /*1350*/  FMUL R16, R18.reuse, R25 ;  /* 0x0000001912107220 */ /* 0x040fe20000400000 */
[C---:B------:R-:W-:Y:S01]  /*1360*/  FMUL R10, R18.reuse, R17 ;  /* 0x00000011120a7220 */ /* 0x040fe20000400000 */
[----:B------:R-:W-:Y:S01]  /*1370*/  FMUL R27, R18, R27 ;  /* 0x0000001b121b7220 */ /* 0x000fe20000400000 */
[----:B------:R-:W-:Y:S01]  /*1380*/  FFMA R8, R8, R22, R13 ;  /* 0x0000001608087223 */ /* 0x000fe2000000000d */
[----:B------:R-:W-:Y:S01]  /*1390*/  FFMA R12, R16, R12, R23 ;  /* 0x0000000c100c7223 */ /* 0x000fe20000000017 */
[----:B------:R-:W-:Y:S01]  /*13a0*/  FFMA R15, R10, R28, R15 ;  /* 0x0000001c0a0f7223 */ /* 0x000fe2000000000f */
[----:B------:R-:W-:Y:S01]  /*13b0*/  FFMA R9, R27, R9, R14 ;  /* 0x000000091b097223 */ /* 0x000fe2000000000e */
[----:B0-----:R-:W-:-:S03]  /*13c0*/  IMAD.WIDE R6, R20, 0x2, R6 ;  /* 0x0000000214067825 */ /* 0x001fc600078e0206 */
[----:B------:R-:W-:Y:S02]  /*13d0*/  F2FP.BF16.F32.PACK_AB R10, R15, R8 ;  /* 0x000000080f0a723e */ /* 0x000fe400000010ff */
[----:B------:R-:W-:Y:S02]  /*13e0*/  F2FP.BF16.F32.PACK_AB R11, R9, R12 ;  /* 0x0000000c090b723e */ /* 0x000fe400000010ff */
[----:B------:R-:W-:-:S03]  /*13f0*/  IADD3 R8, P5, R4, 0x10, RZ ;  /* 0x0000001004087810 */ /* 0x000fc60007fbe0ff */
[----:B------:R0:W-:Y:S01]  /*1400*/  @!P1 STG.E.64 desc[UR4][R6.64], R10 ;  /* 0x0000000a06009986 */ /* 0x0001e2000c101b04 */
[----:B------:R-:W-:Y:S01]  /*1410*/  IADD3.X R9, RZ, R5, RZ, P5, !PT ;  /* 0x00000005ff097210 */ /* 0x000fe20002ffe4ff */
[----:B------:R-:W-:Y:S08]  /*1420*/  @!P4 BRA `(.L_x_1) ;  /* 0xfffffff8009cc947 */ /* 0x000ff0000383ffff */
[----:B------:R-:W-:Y:S05]  /*1430*/  EXIT ;  /* 0x000000000000794d */ /* 0x000fea0003800000 */
.L_x_2:
[----:B------:R-:W-:-:S00]  /*1440*/  BRA `(.L_x_2) ;  /* 0xfffffffc00fc7947 */ /* 0x000fc0000383ffff */
[----:B------:R-:W-:-:S00]  /*1450*/  NOP ;  /* 0x0000000000007918 */ /* 0x000fc00000000000 */
        /* <DEDUP_REMOVED lines=10> */
.L_x_3:


//--------------------- .nv.global.init           --------------------------
	.section	.nv.global.init,"aw",@progbits
.nv.global.init:
	.type		_$_str,@object
	.size		_$_str,(.L_0 - _$_str)
_$_str:
        /*0000*/ 	.byte	0x5f, 0x5f, 0x43, 0x55, 0x44, 0x41, 0x5f, 0x46, 0x54, 0x5a, 0x00
.L_0:


//--------------------- .nv.constant0.triton_     --------------------------
	.section	.nv.constant0.triton_,"a",@progbits
	.sectionflags	@""
	.align	4
.nv.constant0.triton_:
	.zero		576
